	.headerflags	@"EF_CUDA_TEXMODE_UNIFIED EF_CUDA_64BIT_ADDRESS EF_CUDA_ACCELERATORS EF_CUDA_SM90 EF_CUDA_VIRTUAL_SM(EF_CUDA_SM90)"
	.elftype	@"ET_EXEC"


//--------------------- .nv.info                  --------------------------
	.section	.nv.info,"",@"SHT_CUDA_INFO"
	.align	4


	//----- nvinfo : EIATTR_REGCOUNT
	.align		4
        /*0000*/ 	.byte	0x04, 0x2f
        /*0002*/ 	.short	(.L_1 - .L_0)
	.align		4
.L_0:
        /*0004*/ 	.word	index@(triton_poi_fused_reflection_pad2d_0)
        /*0008*/ 	.word	0x0000000e


	//----- nvinfo : EIATTR_MIN_STACK_SIZE
	.align		4
.L_1:
        /*000c*/ 	.byte	0x04, 0x12
        /*000e*/ 	.short	(.L_3 - .L_2)
	.align		4
.L_2:
        /*0010*/ 	.word	index@(triton_poi_fused_reflection_pad2d_0)
        /*0014*/ 	.word	0x00000000


	//----- nvinfo : EIATTR_FRAME_SIZE
	.align		4
.L_3:
        /*0018*/ 	.byte	0x04, 0x11
        /*001a*/ 	.short	(.L_5 - .L_4)
	.align		4
.L_4:
        /*001c*/ 	.word	index@(triton_poi_fused_reflection_pad2d_0)
        /*0020*/ 	.word	0x00000000


	//----- nvinfo : EIATTR_MIN_STACK_SIZE
	.align		4
.L_5:
        /*0024*/ 	.byte	0x04, 0x12
        /*0026*/ 	.short	(.L_7 - .L_6)
	.align		4
.L_6:
        /*0028*/ 	.word	index@(triton_poi_fused_reflection_pad2d_0)
        /*002c*/ 	.word	0x00000000
.L_7:


//--------------------- .nv.info.triton_poi_fused_reflection_pad2d_0 --------------------------
	.section	.nv.info.triton_poi_fused_reflection_pad2d_0,"",@"SHT_CUDA_INFO"
	.sectionflags	@""
	.align	4


	//----- nvinfo : EIATTR_CUDA_API_VERSION
	.align		4
        /*0000*/ 	.byte	0x04, 0x37
        /*0002*/ 	.short	(.L_9 - .L_8)
.L_8:
        /*0004*/ 	.word	0x0000007c


	//----- nvinfo : EIATTR_KPARAM_INFO
	.align		4
.L_9:
        /*0008*/ 	.byte	0x04, 0x17
        /*000a*/ 	.short	(.L_11 - .L_10)
.L_10:
        /*000c*/ 	.word	0x00000000
        /*0010*/ 	.short	0x0002
        /*0012*/ 	.short	0x0010
        /*0014*/ 	.byte	0x00, 0xf0, 0x11, 0x00


	//----- nvinfo : EIATTR_KPARAM_INFO
	.align		4
.L_11:
        /*0018*/ 	.byte	0x04, 0x17
        /*001a*/ 	.short	(.L_13 - .L_12)
.L_12:
        /*001c*/ 	.word	0x00000000
        /*0020*/ 	.short	0x0001
        /*0022*/ 	.short	0x0008
        /*0024*/ 	.byte	0x00, 0xf4, 0x21, 0x00


	//----- nvinfo : EIATTR_KPARAM_INFO
	.align		4
.L_13:
        /*0028*/ 	.byte	0x04, 0x17
        /*002a*/ 	.short	(.L_15 - .L_14)
.L_14:
        /*002c*/ 	.word	0x00000000
        /*0030*/ 	.short	0x0000
        /*0032*/ 	.short	0x0000
        /*0034*/ 	.byte	0x00, 0xf4, 0x21, 0x00


	//----- nvinfo : EIATTR_SPARSE_MMA_MASK
	.align		4
.L_15:
        /*0038*/ 	.byte	0x03, 0x50
        /*003a*/ 	.short	0x0000


	//----- nvinfo : EIATTR_MAXREG_COUNT
	.align		4
        /*003c*/ 	.byte	0x03, 0x1b
        /*003e*/ 	.short	0x00ff


	//----- nvinfo : EIATTR_EXIT_INSTR_OFFSETS
	.align		4
        /*0040*/ 	.byte	0x04, 0x1c
        /*0042*/ 	.short	(.L_17 - .L_16)


	//   ....[0]....
.L_16:
        /*0044*/ 	.word	0x00000360


	//   ....[1]....
        /*0048*/ 	.word	0x00000380


	//----- nvinfo : EIATTR_REQNTID
	.align		4
.L_17:
        /*004c*/ 	.byte	0x04, 0x10
        /*004e*/ 	.short	(.L_19 - .L_18)
.L_18:
        /*0050*/ 	.word	0x00000080
        /*0054*/ 	.word	0x00000001
        /*0058*/ 	.word	0x00000001


	//----- nvinfo : EIATTR_CBANK_PARAM_SIZE
	.align		4
.L_19:
        /*005c*/ 	.byte	0x03, 0x19
        /*005e*/ 	.short	0x0014


	//----- nvinfo : EIATTR_PARAM_CBANK
	.align		4
        /*0060*/ 	.byte	0x04, 0x0a
        /*0062*/ 	.short	(.L_21 - .L_20)
	.align		4
.L_20:
        /*0064*/ 	.word	index@(.nv.constant0.triton_poi_fused_reflection_pad2d_0)
        /*0068*/ 	.short	0x0210
        /*006a*/ 	.short	0x0014


	//----- nvinfo : EIATTR_SW_WAR
	.align		4
.L_21:
        /*006c*/ 	.byte	0x04, 0x36
        /*006e*/ 	.short	(.L_23 - .L_22)
.L_22:
        /*0070*/ 	.word	0x00000008
.L_23:


//--------------------- .nv.callgraph             --------------------------
	.section	.nv.callgraph,"",@"SHT_CUDA_CALLGRAPH"
	.align	4
	.sectionentsize	8
	.align		4
        /*0000*/ 	.word	0x00000000
	.align		4
        /*0004*/ 	.word	0xffffffff
	.align		4
        /*0008*/ 	.word	0x00000000
	.align		4
        /*000c*/ 	.word	0xfffffffe
	.align		4
        /*0010*/ 	.word	0x00000000
	.align		4
        /*0014*/ 	.word	0xfffffffd
	.align		4
        /*0018*/ 	.word	0x00000000
	.align		4
        /*001c*/ 	.word	0xfffffffc


//--------------------- .text.triton_poi_fused_reflection_pad2d_0 --------------------------
	.section	.text.triton_poi_fused_reflection_pad2d_0,"ax",@progbits
	.align	128
        .global         triton_poi_fused_reflection_pad2d_0
        .type           triton_poi_fused_reflection_pad2d_0,@function
        .size           triton_poi_fused_reflection_pad2d_0,(.L_x_1 - triton_poi_fused_reflection_pad2d_0)
        .other          triton_poi_fused_reflection_pad2d_0,@"STO_CUDA_ENTRY STV_DEFAULT"
triton_poi_fused_reflection_pad2d_0:
.text.triton_poi_fused_reflection_pad2d_0:
[----:B------:R-:W0:Y:S02]  /*0000*/  LDC R1, c[0x0][0x28] ;  /* 0x00000a00ff017b82 */ /* 0x000e240000000800 */
[----:B------:R-:W1:Y:S01]  /*0010*/  S2R R0, SR_TID.X ;  /* 0x0000000000007919 */ /* 0x000e620000002100 */
[----:B------:R-:W-:Y:S01]  /*0020*/  HFMA2.MMA R2, -RZ, RZ, 0, 0 ;  /* 0x00000000ff027435 */ /* 0x000fe200000001ff */
[----:B------:R-:W-:Y:S01]  /*0030*/  IMAD.MOV.U32 R4, RZ, RZ, RZ ;  /* 0x000000ffff047224 */ /* 0x000fe200078e00ff */
[----:B------:R-:W-:Y:S01]  /*0040*/  ULDC.64 UR4, c[0x0][0x208] ;  /* 0x0000820000047ab9 */ /* 0x000fe20000000a00 */
[----:B------:R-:W2:Y:S01]  /*0050*/  S2R R3, SR_CTAID.X ;  /* 0x0000000000037919 */ /* 0x000ea20000002500 */
[----:B-1----:R-:W-:-:S05]  /*0060*/  IMAD.SHL.U32 R0, R0, 0x2, RZ ;  /* 0x0000000200007824 */ /* 0x002fca00078e00ff */
[----:B------:R-:W-:-:S05]  /*0070*/  LOP3.LUT R0, R0, 0xfe, RZ, 0xc0, !PT ;  /* 0x000000fe00007812 */ /* 0x000fca00078ec0ff */
[----:B--2---:R-:W-:-:S04]  /*0080*/  IMAD R3, R3, 0x100, R0 ;  /* 0x0000010003037824 */ /* 0x004fc800078e0200 */
[C---:B------:R-:W-:Y:S01]  /*0090*/  IMAD.HI R6, R3.reuse, -0x15f15f15, R2 ;  /* 0xea0ea0eb03067827 */ /* 0x040fe200078e0202 */
[----:B------:R-:W-:-:S03]  /*00a0*/  ISETP.GE.AND P0, PT, R3, 0xe5b0, PT ;  /* 0x0000e5b00300780c */ /* 0x000fc60003f06270 */
[----:B------:R-:W-:Y:S01]  /*00b0*/  VIADD R5, R3, 0x1 ;  /* 0x0000000103057836 */ /* 0x000fe20000000000 */
[----:B------:R-:W-:-:S03]  /*00c0*/  SHF.R.U32.HI R7, RZ, 0x1f, R6 ;  /* 0x0000001fff077819 */ /* 0x000fc60000011606 */
[----:B------:R-:W-:Y:S01]  /*00d0*/  IMAD.HI R0, R5, -0x15f15f15, R4 ;  /* 0xea0ea0eb05007827 */ /* 0x000fe200078e0204 */
[----:B------:R-:W-:Y:S02]  /*00e0*/  LEA.HI.SX32 R7, R6, R7, 0x1a ;  /* 0x0000000706077211 */ /* 0x000fe400078fd2ff */
[----:B------:R-:W-:Y:S02]  /*00f0*/  MOV R6, RZ ;  /* 0x000000ff00067202 */ /* 0x000fe40000000f00 */
[----:B------:R-:W-:-:S03]  /*0100*/  SHF.R.U32.HI R9, RZ, 0x1f, R0 ;  /* 0x0000001fff097819 */ /* 0x000fc60000011600 */
[----:B------:R-:W-:Y:S01]  /*0110*/  IMAD.HI R2, R7, -0x15f15f15, R6 ;  /* 0xea0ea0eb07027827 */ /* 0x000fe200078e0206 */
[----:B------:R-:W-:-:S03]  /*0120*/  LEA.HI.SX32 R9, R0, R9, 0x1a ;  /* 0x0000000900097211 */ /* 0x000fc600078fd2ff */
[----:B------:R-:W-:Y:S01]  /*0130*/  IMAD R0, R7, -0x46, R3 ;  /* 0xffffffba07007824 */ /* 0x000fe200078e0203 */
[----:B------:R-:W-:Y:S01]  /*0140*/  SHF.R.U32.HI R11, RZ, 0x1f, R2 ;  /* 0x0000001fff0b7819 */ /* 0x000fe20000011602 */
[----:B------:R-:W-:Y:S02]  /*0150*/  IMAD R9, R9, -0x46, R5 ;  /* 0xffffffba09097824 */ /* 0x000fe400078e0205 */
[----:B------:R-:W1:Y:S01]  /*0160*/  LDC.64 R4, c[0x0][0x210] ;  /* 0x00008400ff047b82 */ /* 0x000e620000000a00 */
[----:B------:R-:W-:Y:S01]  /*0170*/  LEA.HI.SX32 R11, R2, R11, 0x1a ;  /* 0x0000000b020b7211 */ /* 0x000fe200078fd2ff */
[----:B------:R-:W-:Y:S02]  /*0180*/  VIADD R2, R0, 0xfffffffd ;  /* 0xfffffffd00027836 */ /* 0x000fe40000000000 */
[----:B------:R-:W-:Y:S02]  /*0190*/  VIADD R9, R9, 0xfffffffd ;  /* 0xfffffffd09097836 */ /* 0x000fe40000000000 */
[----:B------:R-:W-:Y:S01]  /*01a0*/  IMAD R11, R11, -0x46, R7 ;  /* 0xffffffba0b0b7824 */ /* 0x000fe200078e0207 */
[----:B------:R-:W-:Y:S01]  /*01b0*/  IABS R6, R2 ;  /* 0x0000000200067213 */ /* 0x000fe20000000000 */
[----:B------:R-:W-:Y:S01]  /*01c0*/  IMAD.HI R0, R3, 0x6aff5f81, RZ ;  /* 0x6aff5f8103007827 */ /* 0x000fe200078e02ff */
[----:B------:R-:W-:-:S02]  /*01d0*/  IABS R2, R9 ;  /* 0x0000000900027213 */ /* 0x000fc40000000000 */
[----:B------:R-:W-:Y:S01]  /*01e0*/  IADD3 R11, R11, -0x3, RZ ;  /* 0xfffffffd0b0b7810 */ /* 0x000fe20007ffe0ff */
[----:B------:R-:W-:Y:S01]  /*01f0*/  VIADD R6, R6, 0xffffffc1 ;  /* 0xffffffc106067836 */ /* 0x000fe20000000000 */
[----:B------:R-:W-:Y:S01]  /*0200*/  SHF.R.U32.HI R7, RZ, 0x1f, R0 ;  /* 0x0000001fff077819 */ /* 0x000fe20000011600 */
[----:B------:R-:W-:Y:S01]  /*0210*/  VIADD R2, R2, 0xffffffc1 ;  /* 0xffffffc102027836 */ /* 0x000fe20000000000 */
[----:B------:R-:W-:Y:S02]  /*0220*/  IABS R8, R11 ;  /* 0x0000000b00087213 */ /* 0x000fe40000000000 */
[----:B------:R-:W-:Y:S02]  /*0230*/  CS2R R10, SRZ ;  /* 0x00000000000a7805 */ /* 0x000fe4000001ff00 */
[----:B------:R-:W-:Y:S02]  /*0240*/  LEA.HI R7, R0, R7, RZ, 0x15 ;  /* 0x0000000700077211 */ /* 0x000fe400078fa8ff */
[----:B------:R-:W-:-:S02]  /*0250*/  IABS R6, R6 ;  /* 0x0000000600067213 */ /* 0x000fc40000000000 */
[----:B------:R-:W-:Y:S02]  /*0260*/  IADD3 R0, R8, -0x3f, RZ ;  /* 0xffffffc108007810 */ /* 0x000fe40007ffe0ff */
[----:B------:R-:W-:Y:S01]  /*0270*/  IABS R8, R2 ;  /* 0x0000000200087213 */ /* 0x000fe20000000000 */
[----:B------:R-:W-:Y:S01]  /*0280*/  IMAD.MOV.U32 R2, RZ, RZ, R6 ;  /* 0x000000ffff027224 */ /* 0x000fe200078e0006 */
[----:B------:R-:W-:Y:S02]  /*0290*/  LEA R7, R7, 0xfff, 0xc ;  /* 0x00000fff07077811 */ /* 0x000fe400078e60ff */
[----:B------:R-:W-:Y:S02]  /*02a0*/  MOV R6, R8 ;  /* 0x0000000800067202 */ /* 0x000fe40000000f00 */
[----:B------:R-:W-:Y:S01]  /*02b0*/  IABS R9, R0 ;  /* 0x0000000000097213 */ /* 0x000fe20000000000 */
[----:B------:R-:W-:Y:S01]  /*02c0*/  IMAD.IADD R0, R7, 0x1, -R2 ;  /* 0x0000000107007824 */ /* 0x000fe200078e0a02 */
[----:B------:R-:W-:-:S03]  /*02d0*/  IADD3 R2, R7, -R6, RZ ;  /* 0x8000000607027210 */ /* 0x000fc60007ffe0ff */
[C---:B------:R-:W-:Y:S02]  /*02e0*/  IMAD R7, R9.reuse, -0x40, R0 ;  /* 0xffffffc009077824 */ /* 0x040fe400078e0200 */
[----:B------:R-:W-:Y:S02]  /*02f0*/  IMAD R9, R9, -0x40, R2 ;  /* 0xffffffc009097824 */ /* 0x000fe400078e0202 */
[----:B-1----:R-:W-:-:S04]  /*0300*/  IMAD.WIDE R6, R7, 0x4, R4 ;  /* 0x0000000407067825 */ /* 0x002fc800078e0204 */
[----:B------:R-:W-:Y:S01]  /*0310*/  IMAD.WIDE R4, R9, 0x4, R4 ;  /* 0x0000000409047825 */ /* 0x000fe200078e0204 */
[----:B------:R1:W5:Y:S01]  /*0320*/  @!P0 LDG.E.EL R10, desc[UR4][R6.64] ;  /* 0x00000004060a8981 */ /* 0x000362000c2e1900 */
[----:B------:R-:W2:Y:S03]  /*0330*/  LDC.64 R8, c[0x0][0x218] ;  /* 0x00008600ff087b82 */ /* 0x000ea60000000a00 */
[----:B------:R1:W5:Y:S01]  /*0340*/  @!P0 LDG.E.EL R11, desc[UR4][R4.64] ;  /* 0x00000004040b8981 */ /* 0x000362000c2e1900 */
[----:B--2---:R-:W-:Y:S01]  /*0350*/  IMAD.WIDE R2, R3, 0x4, R8 ;  /* 0x0000000403027825 */ /* 0x004fe200078e0208 */
[----:B-1----:R-:W-:Y:S06]  /*0360*/  @P0 EXIT ;  /* 0x000000000000094d */ /* 0x002fec0003800000 */
[----:B-----5:R-:W-:Y:S01]  /*0370*/  STG.E.64 desc[UR4][R2.64], R10 ;  /* 0x0000000a02007986 */ /* 0x020fe2000c101b04 */
[----:B------:R-:W-:Y:S05]  /*0380*/  EXIT ;  /* 0x000000000000794d */ /* 0x000fea0003800000 */
.L_x_0:
[----:B------:R-:W-:-:S00]  /*0390*/  BRA `(.L_x_0) ;  /* 0xfffffffc00fc7947 */ /* 0x000fc0000383ffff */
[----:B------:R-:W-:-:S00]  /*03a0*/  NOP ;  /* 0x0000000000007918 */ /* 0x000fc00000000000 */
        /* <DEDUP_REMOVED lines=13> */
.L_x_1:


//--------------------- .nv.constant0.triton_poi_fused_reflection_pad2d_0 --------------------------
	.section	.nv.constant0.triton_poi_fused_reflection_pad2d_0,"a",@progbits
	.sectionflags	@""
	.align	4
.nv.constant0.triton_poi_fused_reflection_pad2d_0:
	.zero		548
